//
// Generated by NVIDIA NVVM Compiler
//
// Compiler Build ID: CL-36424714
// Cuda compilation tools, release 13.0, V13.0.88
// Based on NVVM 20.0.0
//

.version 9.0
.target sm_100
.address_size 64

	// .globl	_Z10gpu_kernelPiS_
.extern .func  (.param .b32 func_retval0) vprintf
(
	.param .b64 vprintf_param_0,
	.param .b64 vprintf_param_1
)
;
.global .align 1 .b8 $str[23] = {91, 103, 112, 117, 93, 32, 233, 152, 159, 229, 136, 151, 230, 152, 175, 231, 169, 186, 231, 154, 132, 10};
.global .align 1 .b8 $str$1[36] = {91, 103, 112, 117, 93, 32, 37, 100, 229, 164, 132, 231, 154, 132, 228, 187, 187, 229, 138, 161, 37, 100, 229, 164, 132, 231, 144, 134, 229, 174, 140, 230, 136, 144, 10};

.visible .entry _Z10gpu_kernelPiS_(
	.param .u64 .ptr .align 1 _Z10gpu_kernelPiS__param_0,
	.param .u64 .ptr .align 1 _Z10gpu_kernelPiS__param_1
)
{
	.local .align 8 .b8 	__local_depot0[8];
	.reg .b64 	%SP;
	.reg .b64 	%SPL;
	.reg .pred 	%p<11>;
	.reg .b32 	%r<54>;
	.reg .b64 	%rd<14>;

	mov.u64 	%SPL, __local_depot0;
	cvta.local.u64 	%SP, %SPL;
	ld.param.u64 	%rd5, [_Z10gpu_kernelPiS__param_0];
	ld.param.u64 	%rd6, [_Z10gpu_kernelPiS__param_1];
	cvta.to.global.u64 	%rd1, %rd5;
	cvta.to.global.u64 	%rd2, %rd6;
	add.u64 	%rd7, %SP, 0;
	add.u64 	%rd3, %SPL, 0;
	mov.u32 	%r1, %tid.x;
	mov.u64 	%rd8, $str;
	mov.u64 	%rd11, $str$1;
$L__BB0_1:
	setp.ne.s32 	%p1, %r1, 0;
	ld.global.u32 	%r46, [%rd2];
	ld.global.u32 	%r23, [%rd2+4];
	setp.ne.s32 	%p2, %r46, %r23;
	or.pred  	%p3, %p1, %p2;
	@%p3 bra 	$L__BB0_3;
	cvta.global.u64 	%rd9, %rd8;
	{ // callseq 0, 0
	.param .b64 param0;
	st.param.b64 	[param0], %rd9;
	.param .b64 param1;
	st.param.b64 	[param1], 0;
	.param .b32 retval0;
	call.uni (retval0), 
	vprintf, 
	(
	param0, 
	param1
	);
	ld.param.b32 	%r25, [retval0];
	} // callseq 0
	ld.global.u32 	%r46, [%rd2];
$L__BB0_3:
	mul.wide.s32 	%rd10, %r46, 4;
	add.s64 	%rd4, %rd1, %rd10;
	ld.global.u32 	%r5, [%rd4];
	setp.lt.s32 	%p4, %r5, 1;
	@%p4 bra 	$L__BB0_12;
	and.b32  	%r6, %r5, 3;
	setp.lt.u32 	%p5, %r5, 4;
	mov.b32 	%r52, 0;
	mov.u32 	%r53, %r5;
	@%p5 bra 	$L__BB0_7;
	and.b32  	%r52, %r5, 2147483644;
	neg.s32 	%r48, %r52;
	mov.b32 	%r47, 2;
	mov.u32 	%r53, %r5;
$L__BB0_6:
	add.s32 	%r30, %r47, -1;
	mul.lo.s32 	%r31, %r53, %r30;
	add.s32 	%r32, %r47, 2;
	mul.lo.s32 	%r33, %r31, %r47;
	mad.lo.s32 	%r34, %r33, %r47, %r33;
	mul.lo.s32 	%r53, %r34, %r32;
	add.s32 	%r48, %r48, 4;
	add.s32 	%r47, %r47, 4;
	setp.ne.s32 	%p6, %r48, 0;
	@%p6 bra 	$L__BB0_6;
$L__BB0_7:
	setp.eq.s32 	%p7, %r6, 0;
	@%p7 bra 	$L__BB0_11;
	mad.lo.s32 	%r53, %r53, %r52, %r53;
	setp.eq.s32 	%p8, %r6, 1;
	@%p8 bra 	$L__BB0_11;
	add.s32 	%r35, %r52, 2;
	mul.lo.s32 	%r53, %r53, %r35;
	setp.eq.s32 	%p9, %r6, 2;
	@%p9 bra 	$L__BB0_11;
	add.s32 	%r36, %r52, 3;
	mul.lo.s32 	%r53, %r53, %r36;
$L__BB0_11:
	st.global.u32 	[%rd4], %r53;
$L__BB0_12:
	setp.ne.s32 	%p10, %r1, 0;
	@%p10 bra 	$L__BB0_1;
	st.local.v2.u32 	[%rd3], {%r46, %r5};
	cvta.global.u64 	%rd12, %rd11;
	{ // callseq 1, 0
	.param .b64 param0;
	st.param.b64 	[param0], %rd12;
	.param .b64 param1;
	st.param.b64 	[param1], %rd7;
	.param .b32 retval0;
	call.uni (retval0), 
	vprintf, 
	(
	param0, 
	param1
	);
	ld.param.b32 	%r37, [retval0];
	} // callseq 1
	ld.global.u32 	%r39, [%rd2];
	add.s32 	%r40, %r39, 1;
	shr.s32 	%r41, %r40, 31;
	shr.u32 	%r42, %r41, 30;
	add.s32 	%r43, %r40, %r42;
	and.b32  	%r44, %r43, -4;
	sub.s32 	%r45, %r40, %r44;
	st.global.u32 	[%rd2], %r45;
	bra.uni 	$L__BB0_1;

}


// ===== COMPILED SASS (sm_100) =====

	.target	sm_100

	.elftype	@"ET_EXEC"


//--------------------- .note.nv.tkinfo           --------------------------
	.section	.note.nv.tkinfo,"",@"SHT_NOTE"
	.sectionflags	@"SHF_NOTE_NV_TKINFO"
	.tkinfo
        /*0018*/ 	.word	0x00000002
        /*0030*/ 	.string	""
        /*0030*/ 	.string	"ptxas"
        /*0030*/ 	.string	"Cuda compilation tools, release 13.0, V13.0.88"
        /*0030*/ 	.string	"Build cuda_13.0.r13.0/compiler.36424714_0"
        /*0030*/ 	.string	"-arch sm_100 -m 64 "



//--------------------- .note.nv.cuinfo           --------------------------
	.section	.note.nv.cuinfo,"",@"SHT_NOTE"
	.sectionflags	@"SHF_NOTE_NV_CUINFO"
        /*0018*/ 	.short	0x0002
        /*001a*/ 	.short	0x0064
        /*001c*/ 	.short	0x0082
	.zero		2


//--------------------- .nv.info                  --------------------------
	.section	.nv.info,"",@"SHT_CUDA_INFO"
	.align	4


	//----- nvinfo : EIATTR_REGCOUNT
	.align		4
        /*0000*/ 	.byte	0x04, 0x2f
        /*0002*/ 	.short	(.L_3 - .L_2)
	.align		4
.L_2:
        /*0004*/ 	.word	index@(_Z10gpu_kernelPiS_)
        /*0008*/ 	.word	0x00000018


	//----- nvinfo : EIATTR_FRAME_SIZE
	.align		4
.L_3:
        /*000c*/ 	.byte	0x04, 0x11
        /*000e*/ 	.short	(.L_5 - .L_4)
	.align		4
.L_4:
        /*0010*/ 	.word	index@(_Z10gpu_kernelPiS_)
        /*0014*/ 	.word	0x00000008


	//----- nvinfo : EIATTR_MIN_STACK_SIZE
	.align		4
.L_5:
        /*0018*/ 	.byte	0x04, 0x12
        /*001a*/ 	.short	(.L_7 - .L_6)
	.align		4
.L_6:
        /*001c*/ 	.word	index@(_Z10gpu_kernelPiS_)
        /*0020*/ 	.word	0x00000008
.L_7:


//--------------------- .nv.compat                --------------------------
	.section	.nv.compat,"",@"SHT_CUDA_COMPAT_INFO"
	.align	4
        /*0000*/ 	.byte	0x02, 0x09, 0x00, 0x00, 0x02, 0x02, 0x01, 0x00, 0x02, 0x05, 0x05, 0x00, 0x03, 0x07, 0x01, 0x01
        /*0010*/ 	.byte	0x02, 0x03, 0x00, 0x00, 0x02, 0x06, 0x01, 0x00, 0x04, 0x0b, 0x08, 0x00, 0x09, 0x00, 0x00, 0x00
        /*0020*/ 	.byte	0x00, 0x00, 0x00, 0x00


//--------------------- .nv.info._Z10gpu_kernelPiS_ --------------------------
	.section	.nv.info._Z10gpu_kernelPiS_,"",@"SHT_CUDA_INFO"
	.sectionflags	@""
	.align	4


	//----- nvinfo : EIATTR_CUDA_API_VERSION
	.align		4
        /*0000*/ 	.byte	0x04, 0x37
        /*0002*/ 	.short	(.L_9 - .L_8)
.L_8:
        /*0004*/ 	.word	0x00000082


	//----- nvinfo : EIATTR_KPARAM_INFO
	.align		4
.L_9:
        /*0008*/ 	.byte	0x04, 0x17
        /*000a*/ 	.short	(.L_11 - .L_10)
.L_10:
        /*000c*/ 	.word	0x00000000
        /*0010*/ 	.short	0x0001
        /*0012*/ 	.short	0x0008
        /*0014*/ 	.byte	0x00, 0xf5, 0x21, 0x00


	//----- nvinfo : EIATTR_KPARAM_INFO
	.align		4
.L_11:
        /*0018*/ 	.byte	0x04, 0x17
        /*001a*/ 	.short	(.L_13 - .L_12)
.L_12:
        /*001c*/ 	.word	0x00000000
        /*0020*/ 	.short	0x0000
        /*0022*/ 	.short	0x0000
        /*0024*/ 	.byte	0x00, 0xf5, 0x21, 0x00


	//----- nvinfo : EIATTR_SPARSE_MMA_MASK
	.align		4
.L_13:
        /*0028*/ 	.byte	0x03, 0x50
        /*002a*/ 	.short	0x0000


	//----- nvinfo : EIATTR_MAXREG_COUNT
	.align		4
        /*002c*/ 	.byte	0x03, 0x1b
        /*002e*/ 	.short	0x00ff


	//----- nvinfo : EIATTR_EXTERNS
	.align		4
        /*0030*/ 	.byte	0x04, 0x0f
        /*0032*/ 	.short	(.L_15 - .L_14)


	//   ....[0]....
	.align		4
.L_14:
        /*0034*/ 	.word	index@(vprintf)


	//----- nvinfo : EIATTR_MERCURY_ISA_VERSION
	.align		4
.L_15:
        /*0038*/ 	.byte	0x03, 0x5f
        /*003a*/ 	.short	0x0101


	//----- nvinfo : EIATTR_VRC_CTA_INIT_COUNT
	.align		4
        /*003c*/ 	.byte	0x02, 0x4a
	.zero		1
	.zero		1


	//----- nvinfo : EIATTR_SYSCALL_OFFSETS
	.align		4
        /*0040*/ 	.byte	0x04, 0x46
        /*0042*/ 	.short	(.L_17 - .L_16)


	//   ....[0]....
.L_16:
        /*0044*/ 	.word	0x00000170


	//   ....[1]....
        /*0048*/ 	.word	0x000008f0


	//----- nvinfo : EIATTR_CRS_STACK_SIZE
	.align		4
.L_17:
        /*004c*/ 	.byte	0x04, 0x1e
        /*004e*/ 	.short	(.L_19 - .L_18)
.L_18:
        /*0050*/ 	.word	0x00000000


	//----- nvinfo : EIATTR_CBANK_PARAM_SIZE
	.align		4
.L_19:
        /*0054*/ 	.byte	0x03, 0x19
        /*0056*/ 	.short	0x0010


	//----- nvinfo : EIATTR_PARAM_CBANK
	.align		4
        /*0058*/ 	.byte	0x04, 0x0a
        /*005a*/ 	.short	(.L_21 - .L_20)
	.align		4
.L_20:
        /*005c*/ 	.word	index@(.nv.constant0._Z10gpu_kernelPiS_)
        /*0060*/ 	.short	0x0380
        /*0062*/ 	.short	0x0010


	//----- nvinfo : EIATTR_SW_WAR
	.align		4
.L_21:
        /*0064*/ 	.byte	0x04, 0x36
        /*0066*/ 	.short	(.L_23 - .L_22)
.L_22:
        /*0068*/ 	.word	0x00000008
.L_23:


//--------------------- .nv.callgraph             --------------------------
	.section	.nv.callgraph,"",@"SHT_CUDA_CALLGRAPH"
	.align	4
	.sectionentsize	8
	.align		4
        /*0000*/ 	.word	0x00000000
	.align		4
        /*0004*/ 	.word	0xffffffff
	.align		4
        /*0008*/ 	.word	index@(_Z10gpu_kernelPiS_)
	.align		4
        /*000c*/ 	.word	index@(vprintf)
	.align		4
        /*0010*/ 	.word	0x00000000
	.align		4
        /*0014*/ 	.word	0xfffffffe
	.align		4
        /*0018*/ 	.word	0x00000000
	.align		4
        /*001c*/ 	.word	0xfffffffd
	.align		4
        /*0020*/ 	.word	0x00000000
	.align		4
        /*0024*/ 	.word	0xfffffffc


//--------------------- .nv.constant4             --------------------------
	.section	.nv.constant4,"a",@progbits
	.align	8
	.align		8
.nv.constant4:
        /*0000*/ 	.dword	vprintf
	.align		8
        /*0008*/ 	.dword	$str
	.align		8
        /*0010*/ 	.dword	$str$1


//--------------------- .text._Z10gpu_kernelPiS_  --------------------------
	.section	.text._Z10gpu_kernelPiS_,"ax",@progbits
	.align	128
        .global         _Z10gpu_kernelPiS_
        .type           _Z10gpu_kernelPiS_,@function
        .size           _Z10gpu_kernelPiS_,(.L_x_20 - _Z10gpu_kernelPiS_)
        .other          _Z10gpu_kernelPiS_,@"STO_CUDA_ENTRY STV_DEFAULT"
_Z10gpu_kernelPiS_:
.text._Z10gpu_kernelPiS_:
[----:B------:R-:W0:Y:S01]  /*0000*/  LDC R1, c[0x0][0x37c] ;  /* 0x0000df00ff017b82 */ /* 0x000e220000000800 */
[----:B------:R-:W1:Y:S01]  /*0010*/  LDCU UR4, c[0x0][0x2f8] ;  /* 0x00005f00ff0477ac */ /* 0x000e620008000800 */
[----:B------:R-:W2:Y:S01]  /*0020*/  S2R R17, SR_TID.X ;  /* 0x0000000000117919 */ /* 0x000ea20000002100 */
[----:B0-----:R-:W-:Y:S01]  /*0030*/  IADD3 R1, PT, PT, R1, -0x8, RZ ;  /* 0xfffffff801017810 */ /* 0x001fe20007ffe0ff */
[----:B------:R-:W0:Y:S01]  /*0040*/  LDCU UR5, c[0x0][0x2fc] ;  /* 0x00005f80ff0577ac */ /* 0x000e220008000800 */
[----:B------:R-:W3:Y:S02]  /*0050*/  LDCU.64 UR36, c[0x0][0x358] ;  /* 0x00006b00ff2477ac */ /* 0x000ee40008000a00 */
[----:B-1----:R-:W-:-:S05]  /*0060*/  IADD3 R16, P0, PT, R1, UR4, RZ ;  /* 0x0000000401107c10 */ /* 0x002fca000ff1e0ff */
[----:B0-2---:R-:W-:-:S08]  /*0070*/  IMAD.X R2, RZ, RZ, UR5, P0 ;  /* 0x00000005ff027e24 */ /* 0x005fd000080e06ff */
.L_x_18:
[----:B0-----:R-:W-:Y:S01]  /*0080*/  BSSY.RECONVERGENT B7, `(.L_x_0) ;  /* 0x000007d000077945 */ /* 0x001fe20003800200 */
.L_x_16:
[----:B0-----:R-:W3:Y:S02]  /*0090*/  LDC.64 R4, c[0x0][0x388] ;  /* 0x0000e200ff047b82 */ /* 0x001ee40000000a00 */
[----:B---3--:R-:W2:Y:S04]  /*00a0*/  LDG.E R3, desc[UR36][R4.64+0x4] ;  /* 0x0000042404037981 */ /* 0x008ea8000c1e1900 */
[----:B------:R-:W2:Y:S01]  /*00b0*/  LDG.E R8, desc[UR36][R4.64] ;  /* 0x0000002404087981 */ /* 0x000ea2000c1e1900 */
[----:B------:R-:W-:Y:S01]  /*00c0*/  BSSY.RECONVERGENT B6, `(.L_x_1) ;  /* 0x000000e000067945 */ /* 0x000fe20003800200 */
[----:B--2---:R-:W-:-:S04]  /*00d0*/  ISETP.NE.AND P0, PT, R8, R3, PT ;  /* 0x000000030800720c */ /* 0x004fc80003f05270 */
[----:B------:R-:W-:-:S13]  /*00e0*/  ISETP.NE.OR P0, PT, R17, RZ, P0 ;  /* 0x000000ff1100720c */ /* 0x000fda0000705670 */
[----:B------:R-:W-:Y:S05]  /*00f0*/  @P0 BRA `(.L_x_2) ;  /* 0x0000000000280947 */ /* 0x000fea0003800000 */
[----:B------:R-:W-:Y:S01]  /*0100*/  MOV R0, 0x0 ;  /* 0x0000000000007802 */ /* 0x000fe20000000f00 */
[----:B------:R-:W0:Y:S01]  /*0110*/  LDCU.64 UR4, c[0x4][0x8] ;  /* 0x01000100ff0477ac */ /* 0x000e220008000a00 */
[----:B------:R-:W-:Y:S02]  /*0120*/  CS2R R6, SRZ ;  /* 0x0000000000067805 */ /* 0x000fe4000001ff00 */
[----:B------:R1:W2:Y:S01]  /*0130*/  LDC.64 R8, c[0x4][R0] ;  /* 0x0100000000087b82 */ /* 0x0002a20000000a00 */
[----:B0-----:R-:W-:Y:S01]  /*0140*/  MOV R4, UR4 ;  /* 0x0000000400047c02 */ /* 0x001fe20008000f00 */
[----:B-1----:R-:W-:-:S07]  /*0150*/  IMAD.U32 R5, RZ, RZ, UR5 ;  /* 0x00000005ff057e24 */ /* 0x002fce000f8e00ff */
[----:B------:R-:W-:-:S07]  /*0160*/  LEPC R20, `(.L_x_3) ;  /* 0x000000001014794e */ /* 0x000fce0000000000 */
[----:B--2---:R-:W-:Y:S05]  /*0170*/  CALL.ABS.NOINC R8 ;  /* 0x0000000008007343 */ /* 0x004fea0003c00000 */
.L_x_3:
[----:B------:R-:W0:Y:S02]  /*0180*/  LDC.64 R8, c[0x0][0x388] ;  /* 0x0000e200ff087b82 */ /* 0x000e240000000a00 */
[----:B0-----:R0:W5:Y:S02]  /*0190*/  LDG.E R8, desc[UR36][R8.64] ;  /* 0x0000002408087981 */ /* 0x001164000c1e1900 */
.L_x_2:
[----:B------:R-:W-:Y:S05]  /*01a0*/  BSYNC.RECONVERGENT B6 ;  /* 0x0000000000067941 */ /* 0x000fea0003800200 */
.L_x_1:
[----:B------:R-:W1:Y:S02]  /*01b0*/  LDC.64 R4, c[0x0][0x380] ;  /* 0x0000e000ff047b82 */ /* 0x000e640000000a00 */
[----:B-1---5:R-:W-:-:S05]  /*01c0*/  IMAD.WIDE R4, R8, 0x4, R4 ;  /* 0x0000000408047825 */ /* 0x022fca00078e0204 */
[----:B0-----:R-:W2:Y:S01]  /*01d0*/  LDG.E R9, desc[UR36][R4.64] ;  /* 0x0000002404097981 */ /* 0x001ea2000c1e1900 */
[----:B------:R-:W-:Y:S01]  /*01e0*/  BSSY.RECONVERGENT B1, `(.L_x_4) ;  /* 0x0000064000017945 */ /* 0x000fe20003800200 */
[----:B--2---:R-:W-:-:S13]  /*01f0*/  ISETP.GE.AND P0, PT, R9, 0x1, PT ;  /* 0x000000010900780c */ /* 0x004fda0003f06270 */
[----:B------:R-:W-:Y:S05]  /*0200*/  @!P0 BRA `(.L_x_5) ;  /* 0x0000000400848947 */ /* 0x000fea0003800000 */
[C---:B------:R-:W-:Y:S01]  /*0210*/  ISETP.GE.U32.AND P0, PT, R9.reuse, 0x4, PT ;  /* 0x000000040900780c */ /* 0x040fe20003f06070 */
[----:B------:R-:W-:Y:S01]  /*0220*/  BSSY.RECONVERGENT B0, `(.L_x_6) ;  /* 0x0000052000007945 */ /* 0x000fe20003800200 */
[----:B------:R-:W-:Y:S01]  /*0230*/  HFMA2 R0, -RZ, RZ, 0, 0 ;  /* 0x00000000ff007431 */ /* 0x000fe200000001ff */
[----:B------:R-:W-:Y:S01]  /*0240*/  LOP3.LUT R12, R9, 0x3, RZ, 0xc0, !PT ;  /* 0x00000003090c7812 */ /* 0x000fe200078ec0ff */
[----:B------:R-:W-:-:S09]  /*0250*/  IMAD.MOV.U32 R7, RZ, RZ, R9 ;  /* 0x000000ffff077224 */ /* 0x000fd200078e0009 */
[----:B------:R-:W-:Y:S05]  /*0260*/  @!P0 BRA `(.L_x_7) ;  /* 0x0000000400348947 */ /* 0x000fea0003800000 */
[----:B------:R-:W-:Y:S01]  /*0270*/  LOP3.LUT R0, R9, 0x7ffffffc, RZ, 0xc0, !PT ;  /* 0x7ffffffc09007812 */ /* 0x000fe200078ec0ff */
[----:B------:R-:W-:Y:S01]  /*0280*/  IMAD.MOV.U32 R3, RZ, RZ, 0x2 ;  /* 0x00000002ff037424 */ /* 0x000fe200078e00ff */
[----:B------:R-:W-:Y:S02]  /*0290*/  MOV R7, R9 ;  /* 0x0000000900077202 */ /* 0x000fe40000000f00 */
[----:B------:R-:W-:-:S04]  /*02a0*/  IADD3 R13, PT, PT, -R0, RZ, RZ ;  /* 0x000000ff000d7210 */ /* 0x000fc80007ffe1ff */
[----:B------:R-:W-:-:S13]  /*02b0*/  ISETP.GE.AND P0, PT, R13, RZ, PT ;  /* 0x000000ff0d00720c */ /* 0x000fda0003f06270 */
[----:B------:R-:W-:Y:S05]  /*02c0*/  @P0 BRA `(.L_x_8) ;  /* 0x0000000000f40947 */ /* 0x000fea0003800000 */
[----:B------:R-:W-:Y:S01]  /*02d0*/  IMAD.MOV R6, RZ, RZ, -R13 ;  /* 0x000000ffff067224 */ /* 0x000fe200078e0a0d */
[----:B------:R-:W-:Y:S01]  /*02e0*/  BSSY.RECONVERGENT B2, `(.L_x_9) ;  /* 0x0000024000027945 */ /* 0x000fe20003800200 */
[----:B------:R-:W-:-:S03]  /*02f0*/  PLOP3.LUT P0, PT, PT, PT, PT, 0x80, 0x8 ;  /* 0x000000000008781c */ /* 0x000fc60003f0f070 */
[----:B------:R-:W-:-:S13]  /*0300*/  ISETP.GT.AND P1, PT, R6, 0xc, PT ;  /* 0x0000000c0600780c */ /* 0x000fda0003f24270 */
[----:B------:R-:W-:Y:S05]  /*0310*/  @!P1 BRA `(.L_x_10) ;  /* 0x0000000000809947 */ /* 0x000fea0003800000 */
[----:B------:R-:W-:-:S13]  /*0320*/  PLOP3.LUT P0, PT, PT, PT, PT, 0x8, 0x80 ;  /* 0x000000000080781c */ /* 0x000fda0003f0e170 */
.L_x_11:
[C---:B------:R-:W-:Y:S02]  /*0330*/  IADD3 R6, PT, PT, R3.reuse, -0x1, RZ ;  /* 0xffffffff03067810 */ /* 0x040fe40007ffe0ff */
[----:B------:R-:W-:Y:S02]  /*0340*/  IADD3 R11, PT, PT, R3, 0x3, RZ ;  /* 0x00000003030b7810 */ /* 0x000fe40007ffe0ff */
[----:B------:R-:W-:Y:S01]  /*0350*/  IADD3 R13, PT, PT, R13, 0x10, RZ ;  /* 0x000000100d0d7810 */ /* 0x000fe20007ffe0ff */
[----:B------:R-:W-:-:S03]  /*0360*/  IMAD R6, R6, R7, RZ ;  /* 0x0000000706067224 */ /* 0x000fc600078e02ff */
[----:B------:R-:W-:Y:S01]  /*0370*/  ISETP.GE.AND P1, PT, R13, -0xc, PT ;  /* 0xfffffff40d00780c */ /* 0x000fe20003f26270 */
[-C--:B------:R-:W-:Y:S02]  /*0380*/  IMAD R10, R6, R3.reuse, RZ ;  /* 0x00000003060a7224 */ /* 0x080fe400078e02ff */
[----:B------:R-:W-:Y:S02]  /*0390*/  VIADD R6, R3, 0x2 ;  /* 0x0000000203067836 */ /* 0x000fe40000000000 */
[----:B------:R-:W-:-:S04]  /*03a0*/  IMAD R7, R10, R3, R10 ;  /* 0x000000030a077224 */ /* 0x000fc800078e020a */
[----:B------:R-:W-:Y:S02]  /*03b0*/  IMAD R6, R6, R7, RZ ;  /* 0x0000000706067224 */ /* 0x000fe400078e02ff */
[C---:B------:R-:W-:Y:S02]  /*03c0*/  VIADD R7, R3.reuse, 0x4 ;  /* 0x0000000403077836 */ /* 0x040fe40000000000 */
[----:B------:R-:W-:Y:S02]  /*03d0*/  IMAD R6, R6, R11, RZ ;  /* 0x0000000b06067224 */ /* 0x000fe400078e02ff */
[----:B------:R-:W-:Y:S02]  /*03e0*/  VIADD R11, R3, 0x7 ;  /* 0x00000007030b7836 */ /* 0x000fe40000000000 */
[----:B------:R-:W-:Y:S01]  /*03f0*/  IMAD R10, R7, R6, RZ ;  /* 0x00000006070a7224 */ /* 0x000fe200078e02ff */
[----:B------:R-:W-:-:S03]  /*0400*/  IADD3 R6, PT, PT, R3, 0x6, RZ ;  /* 0x0000000603067810 */ /* 0x000fc60007ffe0ff */
[----:B------:R-:W-:-:S04]  /*0410*/  IMAD R7, R7, R10, R10 ;  /* 0x0000000a07077224 */ /* 0x000fc800078e020a */
[----:B------:R-:W-:Y:S01]  /*0420*/  IMAD R6, R6, R7, RZ ;  /* 0x0000000706067224 */ /* 0x000fe200078e02ff */
[----:B------:R-:W-:-:S03]  /*0430*/  IADD3 R7, PT, PT, R3, 0x8, RZ ;  /* 0x0000000803077810 */ /* 0x000fc60007ffe0ff */
[----:B------:R-:W-:Y:S01]  /*0440*/  IMAD R6, R6, R11, RZ ;  /* 0x0000000b06067224 */ /* 0x000fe200078e02ff */
[----:B------:R-:W-:-:S03]  /*0450*/  IADD3 R11, PT, PT, R3, 0xb, RZ ;  /* 0x0000000b030b7810 */ /* 0x000fc60007ffe0ff */
[----:B------:R-:W-:Y:S02]  /*0460*/  IMAD R10, R7, R6, RZ ;  /* 0x00000006070a7224 */ /* 0x000fe400078e02ff */
[----:B------:R-:W-:Y:S02]  /*0470*/  VIADD R6, R3, 0xa ;  /* 0x0000000a03067836 */ /* 0x000fe40000000000 */
[----:B------:R-:W-:-:S04]  /*0480*/  IMAD R7, R7, R10, R10 ;  /* 0x0000000a07077224 */ /* 0x000fc800078e020a */
[----:B------:R-:W-:Y:S02]  /*0490*/  IMAD R6, R6, R7, RZ ;  /* 0x0000000706067224 */ /* 0x000fe400078e02ff */
[----:B------:R-:W-:Y:S02]  /*04a0*/  VIADD R7, R3, 0xc ;  /* 0x0000000c03077836 */ /* 0x000fe40000000000 */
[----:B------:R-:W-:-:S04]  /*04b0*/  IMAD R6, R6, R11, RZ ;  /* 0x0000000b06067224 */ /* 0x000fc800078e02ff */
[----:B------:R-:W-:Y:S02]  /*04c0*/  IMAD R10, R7, R6, RZ ;  /* 0x00000006070a7224 */ /* 0x000fe400078e02ff */
[C---:B------:R-:W-:Y:S01]  /*04d0*/  VIADD R6, R3.reuse, 0xe ;  /* 0x0000000e03067836 */ /* 0x040fe20000000000 */
[----:B------:R-:W-:Y:S01]  /*04e0*/  IADD3 R3, PT, PT, R3, 0x10, RZ ;  /* 0x0000001003037810 */ /* 0x000fe20007ffe0ff */
[----:B------:R-:W-:-:S04]  /*04f0*/  IMAD R7, R7, R10, R10 ;  /* 0x0000000a07077224 */ /* 0x000fc800078e020a */
[----:B------:R-:W-:Y:S01]  /*0500*/  IMAD R7, R6, R7, RZ ;  /* 0x0000000706077224 */ /* 0x000fe200078e02ff */
[----:B------:R-:W-:Y:S06]  /*0510*/  @!P1 BRA `(.L_x_11) ;  /* 0xfffffffc00849947 */ /* 0x000fec000383ffff */
.L_x_10:
[----:B------:R-:W-:Y:S05]  /*0520*/  BSYNC.RECONVERGENT B2 ;  /* 0x0000000000027941 */ /* 0x000fea0003800200 */
.L_x_9:
[----:B------:R-:W-:Y:S01]  /*0530*/  IMAD.MOV R6, RZ, RZ, -R13 ;  /* 0x000000ffff067224 */ /* 0x000fe200078e0a0d */
[----:B------:R-:W-:Y:S04]  /*0540*/  BSSY.RECONVERGENT B2, `(.L_x_12) ;  /* 0x0000013000027945 */ /* 0x000fe80003800200 */
[----:B------:R-:W-:-:S13]  /*0550*/  ISETP.GT.AND P1, PT, R6, 0x4, PT ;  /* 0x000000040600780c */ /* 0x000fda0003f24270 */
[----:B------:R-:W-:Y:S05]  /*0560*/  @!P1 BRA `(.L_x_13) ;  /* 0x0000000000409947 */ /* 0x000fea0003800000 */
[----:B------:R-:W-:Y:S01]  /*0570*/  IADD3 R6, PT, PT, R3, -0x1, RZ ;  /* 0xffffffff03067810 */ /* 0x000fe20007ffe0ff */
[----:B------:R-:W-:Y:S01]  /*0580*/  VIADD R13, R13, 0x8 ;  /* 0x000000080d0d7836 */ /* 0x000fe20000000000 */
[----:B------:R-:W-:Y:S02]  /*0590*/  IADD3 R11, PT, PT, R3, 0x3, RZ ;  /* 0x00000003030b7810 */ /* 0x000fe40007ffe0ff */
[----:B------:R-:W-:Y:S01]  /*05a0*/  PLOP3.LUT P0, PT, PT, PT, PT, 0x8, 0x80 ;  /* 0x000000000080781c */ /* 0x000fe20003f0e170 */
[----:B------:R-:W-:-:S04]  /*05b0*/  IMAD R6, R7, R6, RZ ;  /* 0x0000000607067224 */ /* 0x000fc800078e02ff */
[C---:B------:R-:W-:Y:S02]  /*05c0*/  IMAD R10, R3.reuse, R6, RZ ;  /* 0x00000006030a7224 */ /* 0x040fe400078e02ff */
[C---:B------:R-:W-:Y:S02]  /*05d0*/  VIADD R6, R3.reuse, 0x2 ;  /* 0x0000000203067836 */ /* 0x040fe40000000000 */
[----:B------:R-:W-:-:S04]  /*05e0*/  IMAD R7, R3, R10, R10 ;  /* 0x0000000a03077224 */ /* 0x000fc800078e020a */
[----:B------:R-:W-:Y:S02]  /*05f0*/  IMAD R6, R6, R7, RZ ;  /* 0x0000000706067224 */ /* 0x000fe400078e02ff */
[----:B------:R-:W-:Y:S02]  /*0600*/  VIADD R7, R3, 0x4 ;  /* 0x0000000403077836 */ /* 0x000fe40000000000 */
[----:B------:R-:W-:-:S04]  /*0610*/  IMAD R6, R6, R11, RZ ;  /* 0x0000000b06067224 */ /* 0x000fc800078e02ff */
[----:B------:R-:W-:Y:S01]  /*0620*/  IMAD R10, R7, R6, RZ ;  /* 0x00000006070a7224 */ /* 0x000fe200078e02ff */
[C---:B------:R-:W-:Y:S02]  /*0630*/  IADD3 R6, PT, PT, R3.reuse, 0x6, RZ ;  /* 0x0000000603067810 */ /* 0x040fe40007ffe0ff */
[----:B------:R-:W-:Y:S01]  /*0640*/  IADD3 R3, PT, PT, R3, 0x8, RZ ;  /* 0x0000000803037810 */ /* 0x000fe20007ffe0ff */
[----:B------:R-:W-:-:S04]  /*0650*/  IMAD R7, R7, R10, R10 ;  /* 0x0000000a07077224 */ /* 0x000fc800078e020a */
[----:B------:R-:W-:-:S07]  /*0660*/  IMAD R7, R6, R7, RZ ;  /* 0x0000000706077224 */ /* 0x000fce00078e02ff */
.L_x_13:
[----:B------:R-:W-:Y:S05]  /*0670*/  BSYNC.RECONVERGENT B2 ;  /* 0x0000000000027941 */ /* 0x000fea0003800200 */
.L_x_12:
[----:B------:R-:W-:-:S13]  /*0680*/  ISETP.NE.OR P0, PT, R13, RZ, P0 ;  /* 0x000000ff0d00720c */ /* 0x000fda0000705670 */
[----:B------:R-:W-:Y:S05]  /*0690*/  @!P0 BRA `(.L_x_7) ;  /* 0x0000000000288947 */ /* 0x000fea0003800000 */
.L_x_8:
[----:B------:R-:W-:Y:S01]  /*06a0*/  IADD3 R13, PT, PT, R13, 0x4, RZ ;  /* 0x000000040d0d7810 */ /* 0x000fe20007ffe0ff */
[----:B------:R-:W-:-:S03]  /*06b0*/  VIADD R6, R3, 0xffffffff ;  /* 0xffffffff03067836 */ /* 0x000fc60000000000 */
[----:B------:R-:W-:Y:S01]  /*06c0*/  ISETP.NE.AND P0, PT, R13, RZ, PT ;  /* 0x000000ff0d00720c */ /* 0x000fe20003f05270 */
[----:B------:R-:W-:Y:S01]  /*06d0*/  IMAD R6, R6, R7, RZ ;  /* 0x0000000706067224 */ /* 0x000fe200078e02ff */
[----:B------:R-:W-:-:S03]  /*06e0*/  IADD3 R7, PT, PT, R3, 0x2, RZ ;  /* 0x0000000203077810 */ /* 0x000fc60007ffe0ff */
[----:B------:R-:W-:-:S04]  /*06f0*/  IMAD R6, R6, R3, RZ ;  /* 0x0000000306067224 */ /* 0x000fc800078e02ff */
[----:B------:R-:W-:Y:S02]  /*0700*/  IMAD R6, R6, R3, R6 ;  /* 0x0000000306067224 */ /* 0x000fe400078e0206 */
[----:B------:R-:W-:Y:S02]  /*0710*/  VIADD R3, R3, 0x4 ;  /* 0x0000000403037836 */ /* 0x000fe40000000000 */
[----:B------:R-:W-:Y:S01]  /*0720*/  IMAD R7, R7, R6, RZ ;  /* 0x0000000607077224 */ /* 0x000fe200078e02ff */
[----:B------:R-:W-:Y:S06]  /*0730*/  @P0 BRA `(.L_x_8) ;  /* 0xfffffffc00d80947 */ /* 0x000fec000383ffff */
.L_x_7:
[----:B------:R-:W-:Y:S05]  /*0740*/  BSYNC.RECONVERGENT B0 ;  /* 0x0000000000007941 */ /* 0x000fea0003800200 */
.L_x_6:
[----:B------:R-:W-:Y:S01]  /*0750*/  ISETP.NE.AND P0, PT, R12, RZ, PT ;  /* 0x000000ff0c00720c */ /* 0x000fe20003f05270 */
[----:B------:R-:W-:-:S12]  /*0760*/  BSSY.RECONVERGENT B0, `(.L_x_14) ;  /* 0x000000a000007945 */ /* 0x000fd80003800200 */
[----:B------:R-:W-:Y:S05]  /*0770*/  @!P0 BRA `(.L_x_15) ;  /* 0x0000000000208947 */ /* 0x000fea0003800000 */
[----:B------:R-:W-:Y:S01]  /*0780*/  ISETP.NE.AND P0, PT, R12, 0x1, PT ;  /* 0x000000010c00780c */ /* 0x000fe20003f05270 */
[----:B------:R-:W-:-:S12]  /*0790*/  IMAD R7, R7, R0, R7 ;  /* 0x0000000007077224 */ /* 0x000fd800078e0207 */
[----:B------:R-:W-:Y:S05]  /*07a0*/  @!P0 BRA `(.L_x_15) ;  /* 0x0000000000148947 */ /* 0x000fea0003800000 */
[----:B------:R-:W-:Y:S02]  /*07b0*/  ISETP.NE.AND P0, PT, R12, 0x2, PT ;  /* 0x000000020c00780c */ /* 0x000fe40003f05270 */
[----:B------:R-:W-:-:S05]  /*07c0*/  IADD3 R6, PT, PT, R0, 0x2, RZ ;  /* 0x0000000200067810 */ /* 0x000fca0007ffe0ff */
[----:B------:R-:W-:-:S06]  /*07d0*/  IMAD R7, R7, R6, RZ ;  /* 0x0000000607077224 */ /* 0x000fcc00078e02ff */
[----:B------:R-:W-:-:S05]  /*07e0*/  @P0 IADD3 R0, PT, PT, R0, 0x3, RZ ;  /* 0x0000000300000810 */ /* 0x000fca0007ffe0ff */
[----:B------:R-:W-:-:S07]  /*07f0*/  @P0 IMAD R7, R7, R0, RZ ;  /* 0x0000000007070224 */ /* 0x000fce00078e02ff */
.L_x_15:
[----:B------:R-:W-:Y:S05]  /*0800*/  BSYNC.RECONVERGENT B0 ;  /* 0x0000000000007941 */ /* 0x000fea0003800200 */
.L_x_14:
[----:B------:R0:W-:Y:S02]  /*0810*/  STG.E desc[UR36][R4.64], R7 ;  /* 0x0000000704007986 */ /* 0x0001e4000c101924 */
.L_x_5:
[----:B------:R-:W-:Y:S05]  /*0820*/  BSYNC.RECONVERGENT B1 ;  /* 0x0000000000017941 */ /* 0x000fea0003800200 */
.L_x_4:
[----:B------:R-:W-:-:S13]  /*0830*/  ISETP.NE.AND P0, PT, R17, RZ, PT ;  /* 0x000000ff1100720c */ /* 0x000fda0003f05270 */
[----:B------:R-:W-:Y:S05]  /*0840*/  @P0 BRA `(.L_x_16) ;  /* 0xfffffff800100947 */ /* 0x000fea000383ffff */
[----:B------:R-:W-:Y:S05]  /*0850*/  BSYNC.RECONVERGENT B7 ;  /* 0x0000000000077941 */ /* 0x000fea0003800200 */
.L_x_0:
[----:B------:R-:W-:Y:S01]  /*0860*/  MOV R0, 0x0 ;  /* 0x0000000000007802 */ /* 0x000fe20000000f00 */
[----:B------:R1:W-:Y:S01]  /*0870*/  STL.64 [R1], R8 ;  /* 0x0000000801007387 */ /* 0x0003e20000100a00 */
[----:B------:R-:W2:Y:S01]  /*0880*/  LDCU.64 UR4, c[0x4][0x10] ;  /* 0x01000200ff0477ac */ /* 0x000ea20008000a00 */
[----:B------:R-:W-:Y:S01]  /*0890*/  MOV R6, R16 ;  /* 0x0000001000067202 */ /* 0x000fe20000000f00 */
[----:B------:R1:W3:Y:S01]  /*08a0*/  LDC.64 R10, c[0x4][R0] ;  /* 0x01000000000a7b82 */ /* 0x0002e20000000a00 */
[----:B0-----:R-:W-:Y:S02]  /*08b0*/  IMAD.MOV.U32 R7, RZ, RZ, R2 ;  /* 0x000000ffff077224 */ /* 0x001fe400078e0002 */
[----:B--2---:R-:W-:Y:S01]  /*08c0*/  IMAD.U32 R4, RZ, RZ, UR4 ;  /* 0x00000004ff047e24 */ /* 0x004fe2000f8e00ff */
[----:B-1----:R-:W-:-:S07]  /*08d0*/  MOV R5, UR5 ;  /* 0x0000000500057c02 */ /* 0x002fce0008000f00 */
[----:B------:R-:W-:-:S07]  /*08e0*/  LEPC R20, `(.L_x_17) ;  /* 0x000000001014794e */ /* 0x000fce0000000000 */
[----:B---3--:R-:W-:Y:S05]  /*08f0*/  CALL.ABS.NOINC R10 ;  /* 0x000000000a007343 */ /* 0x008fea0003c00000 */
.L_x_17:
[----:B------:R-:W0:Y:S02]  /*0900*/  LDC.64 R4, c[0x0][0x388] ;  /* 0x0000e200ff047b82 */ /* 0x000e240000000a00 */
[----:B0-----:R-:W2:Y:S02]  /*0910*/  LDG.E R0, desc[UR36][R4.64] ;  /* 0x0000002404007981 */ /* 0x001ea4000c1e1900 */
[----:B--2---:R-:W-:-:S04]  /*0920*/  IADD3 R0, PT, PT, R0, 0x1, RZ ;  /* 0x0000000100007810 */ /* 0x004fc80007ffe0ff */
[----:B------:R-:W-:-:S04]  /*0930*/  SHF.R.S32.HI R3, RZ, 0x1f, R0 ;  /* 0x0000001fff037819 */ /* 0x000fc80000011400 */
[----:B------:R-:W-:-:S04]  /*0940*/  LEA.HI R3, R3, R0, RZ, 0x2 ;  /* 0x0000000003037211 */ /* 0x000fc800078f10ff */
[----:B------:R-:W-:-:S04]  /*0950*/  LOP3.LUT R3, R3, 0xfffffffc, RZ, 0xc0, !PT ;  /* 0xfffffffc03037812 */ /* 0x000fc800078ec0ff */
[----:B------:R-:W-:-:S05]  /*0960*/  IADD3 R3, PT, PT, R0, -R3, RZ ;  /* 0x8000000300037210 */ /* 0x000fca0007ffe0ff */
[----:B------:R0:W-:Y:S01]  /*0970*/  STG.E desc[UR36][R4.64], R3 ;  /* 0x0000000304007986 */ /* 0x0001e2000c101924 */
[----:B------:R-:W-:Y:S05]  /*0980*/  BRA `(.L_x_18) ;  /* 0xfffffff400bc7947 */ /* 0x000fea000383ffff */
.L_x_19:
[----:B------:R-:W-:-:S00]  /*0990*/  BRA `(.L_x_19) ;  /* 0xfffffffc00fc7947 */ /* 0x000fc0000383ffff */
[----:B------:R-:W-:-:S00]  /*09a0*/  NOP ;  /* 0x0000000000007918 */ /* 0x000fc00000000000 */
        /* <DEDUP_REMOVED lines=13> */
.L_x_20:


//--------------------- .nv.global.init           --------------------------
	.section	.nv.global.init,"aw",@progbits
.nv.global.init:
	.type		$str,@object
	.size		$str,($str$1 - $str)
$str:
        /*0000*/ 	.byte	0x5b, 0x67, 0x70, 0x75, 0x5d, 0x20, 0xe9, 0x98, 0x9f, 0xe5, 0x88, 0x97, 0xe6, 0x98, 0xaf, 0xe7
        /*0010*/ 	.byte	0xa9, 0xba, 0xe7, 0x9a, 0x84, 0x0a, 0x00
	.type		$str$1,@object
	.size		$str$1,(.L_1 - $str$1)
$str$1:
        /*0017*/ 	.byte	0x5b, 0x67, 0x70, 0x75, 0x5d, 0x20, 0x25, 0x64, 0xe5, 0xa4, 0x84, 0xe7, 0x9a, 0x84, 0xe4, 0xbb
        /*0027*/ 	.byte	0xbb, 0xe5, 0x8a, 0xa1, 0x25, 0x64, 0xe5, 0xa4, 0x84, 0xe7, 0x90, 0x86, 0xe5, 0xae, 0x8c, 0xe6
        /*0037*/ 	.byte	0x88, 0x90, 0x0a, 0x00
.L_1:


//--------------------- .nv.shared.reserved.0     --------------------------
	.section	.nv.shared.reserved.0,"aw",@nobits
	.weak		__nv_reservedSMEM_offset_0_alias
	.size		__nv_reservedSMEM_offset_0_alias, 0, 64
	.other		__nv_reservedSMEM_offset_0_alias,@"STO_CUDA_RESERVED_SHARED STV_DEFAULT"
__nv_reservedSMEM_offset_0_alias:
	.zero		0
	.zero		64


//--------------------- .nv.constant0._Z10gpu_kernelPiS_ --------------------------
	.section	.nv.constant0._Z10gpu_kernelPiS_,"a",@progbits
	.sectionflags	@""
	.align	4
.nv.constant0._Z10gpu_kernelPiS_:
	.zero		912


//--------------------- SYMBOLS --------------------------

	.type		.nv.reservedSmem.offset0,@object
	.size		.nv.reservedSmem.offset0,0x4
	.type		vprintf,@function
